//
// Generated by NVIDIA NVVM Compiler
//
// Compiler Build ID: CL-36424714
// Cuda compilation tools, release 13.0, V13.0.88
// Based on NVVM 20.0.0
//

.version 9.0
.target sm_100
.address_size 64

	// .globl	_Z6kerneliii
.extern .func  (.param .b32 func_retval0) vprintf
(
	.param .b64 vprintf_param_0,
	.param .b64 vprintf_param_1
)
;
.global .align 1 .b8 $str[21] = {116, 104, 114, 101, 97, 100, 32, 37, 100, 32, 120, 32, 37, 100, 32, 61, 32, 37, 100, 10};

.visible .entry _Z6kerneliii(
	.param .u32 _Z6kerneliii_param_0,
	.param .u32 _Z6kerneliii_param_1,
	.param .u32 _Z6kerneliii_param_2
)
{
	.local .align 8 .b8 	__local_depot0[16];
	.reg .b64 	%SP;
	.reg .b64 	%SPL;
	.reg .pred 	%p<2>;
	.reg .b32 	%r<10>;
	.reg .b64 	%rd<5>;

	mov.u64 	%SPL, __local_depot0;
	cvta.local.u64 	%SP, %SPL;
	ld.param.u32 	%r2, [_Z6kerneliii_param_1];
	ld.param.u32 	%r3, [_Z6kerneliii_param_2];
	mov.u32 	%r4, %tid.x;
	mov.u32 	%r5, %ctaid.x;
	mov.u32 	%r6, %ntid.x;
	mad.lo.s32 	%r1, %r5, %r6, %r4;
	setp.ge.s32 	%p1, %r1, %r2;
	@%p1 bra 	$L__BB0_2;
	add.u64 	%rd1, %SP, 0;
	add.u64 	%rd2, %SPL, 0;
	mul.lo.s32 	%r7, %r3, %r1;
	st.local.v2.u32 	[%rd2], {%r1, %r2};
	st.local.u32 	[%rd2+8], %r7;
	mov.u64 	%rd3, $str;
	cvta.global.u64 	%rd4, %rd3;
	{ // callseq 0, 0
	.param .b64 param0;
	st.param.b64 	[param0], %rd4;
	.param .b64 param1;
	st.param.b64 	[param1], %rd1;
	.param .b32 retval0;
	call.uni (retval0), 
	vprintf, 
	(
	param0, 
	param1
	);
	ld.param.b32 	%r8, [retval0];
	} // callseq 0
$L__BB0_2:
	ret;

}


// ===== COMPILED SASS (sm_100) =====

	.target	sm_100

	.elftype	@"ET_EXEC"


//--------------------- .note.nv.tkinfo           --------------------------
	.section	.note.nv.tkinfo,"",@"SHT_NOTE"
	.sectionflags	@"SHF_NOTE_NV_TKINFO"
	.tkinfo
        /*0018*/ 	.word	0x00000002
        /*0030*/ 	.string	""
        /*0030*/ 	.string	"ptxas"
        /*0030*/ 	.string	"Cuda compilation tools, release 13.0, V13.0.88"
        /*0030*/ 	.string	"Build cuda_13.0.r13.0/compiler.36424714_0"
        /*0030*/ 	.string	"-arch sm_100 -m 64 "



//--------------------- .note.nv.cuinfo           --------------------------
	.section	.note.nv.cuinfo,"",@"SHT_NOTE"
	.sectionflags	@"SHF_NOTE_NV_CUINFO"
        /*0018*/ 	.short	0x0002
        /*001a*/ 	.short	0x0064
        /*001c*/ 	.short	0x0082
	.zero		2


//--------------------- .nv.info                  --------------------------
	.section	.nv.info,"",@"SHT_CUDA_INFO"
	.align	4


	//----- nvinfo : EIATTR_REGCOUNT
	.align		4
        /*0000*/ 	.byte	0x04, 0x2f
        /*0002*/ 	.short	(.L_2 - .L_1)
	.align		4
.L_1:
        /*0004*/ 	.word	index@(_Z6kerneliii)
        /*0008*/ 	.word	0x00000018


	//----- nvinfo : EIATTR_FRAME_SIZE
	.align		4
.L_2:
        /*000c*/ 	.byte	0x04, 0x11
        /*000e*/ 	.short	(.L_4 - .L_3)
	.align		4
.L_3:
        /*0010*/ 	.word	index@(_Z6kerneliii)
        /*0014*/ 	.word	0x00000010


	//----- nvinfo : EIATTR_MIN_STACK_SIZE
	.align		4
.L_4:
        /*0018*/ 	.byte	0x04, 0x12
        /*001a*/ 	.short	(.L_6 - .L_5)
	.align		4
.L_5:
        /*001c*/ 	.word	index@(_Z6kerneliii)
        /*0020*/ 	.word	0x00000010
.L_6:


//--------------------- .nv.compat                --------------------------
	.section	.nv.compat,"",@"SHT_CUDA_COMPAT_INFO"
	.align	4
        /*0000*/ 	.byte	0x02, 0x09, 0x00, 0x00, 0x02, 0x02, 0x01, 0x00, 0x02, 0x05, 0x05, 0x00, 0x03, 0x07, 0x01, 0x01
        /*0010*/ 	.byte	0x02, 0x03, 0x00, 0x00, 0x02, 0x06, 0x01, 0x00, 0x04, 0x0b, 0x08, 0x00, 0x09, 0x00, 0x00, 0x00
        /*0020*/ 	.byte	0x00, 0x00, 0x00, 0x00


//--------------------- .nv.info._Z6kerneliii     --------------------------
	.section	.nv.info._Z6kerneliii,"",@"SHT_CUDA_INFO"
	.sectionflags	@""
	.align	4


	//----- nvinfo : EIATTR_CUDA_API_VERSION
	.align		4
        /*0000*/ 	.byte	0x04, 0x37
        /*0002*/ 	.short	(.L_8 - .L_7)
.L_7:
        /*0004*/ 	.word	0x00000082


	//----- nvinfo : EIATTR_KPARAM_INFO
	.align		4
.L_8:
        /*0008*/ 	.byte	0x04, 0x17
        /*000a*/ 	.short	(.L_10 - .L_9)
.L_9:
        /*000c*/ 	.word	0x00000000
        /*0010*/ 	.short	0x0002
        /*0012*/ 	.short	0x0008
        /*0014*/ 	.byte	0x00, 0xf0, 0x11, 0x00


	//----- nvinfo : EIATTR_KPARAM_INFO
	.align		4
.L_10:
        /*0018*/ 	.byte	0x04, 0x17
        /*001a*/ 	.short	(.L_12 - .L_11)
.L_11:
        /*001c*/ 	.word	0x00000000
        /*0020*/ 	.short	0x0001
        /*0022*/ 	.short	0x0004
        /*0024*/ 	.byte	0x00, 0xf0, 0x11, 0x00


	//----- nvinfo : EIATTR_KPARAM_INFO
	.align		4
.L_12:
        /*0028*/ 	.byte	0x04, 0x17
        /*002a*/ 	.short	(.L_14 - .L_13)
.L_13:
        /*002c*/ 	.word	0x00000000
        /*0030*/ 	.short	0x0000
        /*0032*/ 	.short	0x0000
        /*0034*/ 	.byte	0x00, 0xf0, 0x11, 0x00


	//----- nvinfo : EIATTR_SPARSE_MMA_MASK
	.align		4
.L_14:
        /*0038*/ 	.byte	0x03, 0x50
        /*003a*/ 	.short	0x0000


	//----- nvinfo : EIATTR_MAXREG_COUNT
	.align		4
        /*003c*/ 	.byte	0x03, 0x1b
        /*003e*/ 	.short	0x00ff


	//----- nvinfo : EIATTR_EXTERNS
	.align		4
        /*0040*/ 	.byte	0x04, 0x0f
        /*0042*/ 	.short	(.L_16 - .L_15)


	//   ....[0]....
	.align		4
.L_15:
        /*0044*/ 	.word	index@(vprintf)


	//----- nvinfo : EIATTR_MERCURY_ISA_VERSION
	.align		4
.L_16:
        /*0048*/ 	.byte	0x03, 0x5f
        /*004a*/ 	.short	0x0101


	//----- nvinfo : EIATTR_VRC_CTA_INIT_COUNT
	.align		4
        /*004c*/ 	.byte	0x02, 0x4a
	.zero		1
	.zero		1


	//----- nvinfo : EIATTR_SYSCALL_OFFSETS
	.align		4
        /*0050*/ 	.byte	0x04, 0x46
        /*0052*/ 	.short	(.L_18 - .L_17)


	//   ....[0]....
.L_17:
        /*0054*/ 	.word	0x00000170


	//----- nvinfo : EIATTR_EXIT_INSTR_OFFSETS
	.align		4
.L_18:
        /*0058*/ 	.byte	0x04, 0x1c
        /*005a*/ 	.short	(.L_20 - .L_19)


	//   ....[0]....
.L_19:
        /*005c*/ 	.word	0x000000c0


	//   ....[1]....
        /*0060*/ 	.word	0x00000180


	//----- nvinfo : EIATTR_CRS_STACK_SIZE
	.align		4
.L_20:
        /*0064*/ 	.byte	0x04, 0x1e
        /*0066*/ 	.short	(.L_22 - .L_21)
.L_21:
        /*0068*/ 	.word	0x00000000


	//----- nvinfo : EIATTR_CBANK_PARAM_SIZE
	.align		4
.L_22:
        /*006c*/ 	.byte	0x03, 0x19
        /*006e*/ 	.short	0x000c


	//----- nvinfo : EIATTR_PARAM_CBANK
	.align		4
        /*0070*/ 	.byte	0x04, 0x0a
        /*0072*/ 	.short	(.L_24 - .L_23)
	.align		4
.L_23:
        /*0074*/ 	.word	index@(.nv.constant0._Z6kerneliii)
        /*0078*/ 	.short	0x0380
        /*007a*/ 	.short	0x000c


	//----- nvinfo : EIATTR_SW_WAR
	.align		4
.L_24:
        /*007c*/ 	.byte	0x04, 0x36
        /*007e*/ 	.short	(.L_26 - .L_25)
.L_25:
        /*0080*/ 	.word	0x00000008
.L_26:


//--------------------- .nv.callgraph             --------------------------
	.section	.nv.callgraph,"",@"SHT_CUDA_CALLGRAPH"
	.align	4
	.sectionentsize	8
	.align		4
        /*0000*/ 	.word	0x00000000
	.align		4
        /*0004*/ 	.word	0xffffffff
	.align		4
        /*0008*/ 	.word	index@(_Z6kerneliii)
	.align		4
        /*000c*/ 	.word	index@(vprintf)
	.align		4
        /*0010*/ 	.word	0x00000000
	.align		4
        /*0014*/ 	.word	0xfffffffe
	.align		4
        /*0018*/ 	.word	0x00000000
	.align		4
        /*001c*/ 	.word	0xfffffffd
	.align		4
        /*0020*/ 	.word	0x00000000
	.align		4
        /*0024*/ 	.word	0xfffffffc


//--------------------- .nv.constant4             --------------------------
	.section	.nv.constant4,"a",@progbits
	.align	8
	.align		8
.nv.constant4:
        /*0000*/ 	.dword	vprintf
	.align		8
        /*0008*/ 	.dword	$str


//--------------------- .text._Z6kerneliii        --------------------------
	.section	.text._Z6kerneliii,"ax",@progbits
	.align	128
        .global         _Z6kerneliii
        .type           _Z6kerneliii,@function
        .size           _Z6kerneliii,(.L_x_2 - _Z6kerneliii)
        .other          _Z6kerneliii,@"STO_CUDA_ENTRY STV_DEFAULT"
_Z6kerneliii:
.text._Z6kerneliii:
[----:B------:R-:W0:Y:S01]  /*0000*/  LDC R1, c[0x0][0x37c] ;  /* 0x0000df00ff017b82 */ /* 0x000e220000000800 */
[----:B------:R-:W1:Y:S01]  /*0010*/  S2R R2, SR_TID.X ;  /* 0x0000000000027919 */ /* 0x000e620000002100 */
[----:B------:R-:W2:Y:S06]  /*0020*/  LDCU UR5, c[0x0][0x2fc] ;  /* 0x00005f80ff0577ac */ /* 0x000eac0008000800 */
[----:B------:R-:W1:Y:S01]  /*0030*/  S2UR UR6, SR_CTAID.X ;  /* 0x00000000000679c3 */ /* 0x000e620000002500 */
[----:B0-----:R-:W-:Y:S01]  /*0040*/  VIADD R1, R1, 0xfffffff0 ;  /* 0xfffffff001017836 */ /* 0x001fe20000000000 */
[----:B------:R-:W0:Y:S06]  /*0050*/  LDCU UR4, c[0x0][0x2f8] ;  /* 0x00005f00ff0477ac */ /* 0x000e2c0008000800 */
[----:B------:R-:W1:Y:S08]  /*0060*/  LDC R5, c[0x0][0x360] ;  /* 0x0000d800ff057b82 */ /* 0x000e700000000800 */
[----:B------:R-:W3:Y:S01]  /*0070*/  LDC R3, c[0x0][0x384] ;  /* 0x0000e100ff037b82 */ /* 0x000ee20000000800 */
[----:B0-----:R-:W-:-:S05]  /*0080*/  IADD3 R6, P1, PT, R1, UR4, RZ ;  /* 0x0000000401067c10 */ /* 0x001fca000ff3e0ff */
[----:B--2---:R-:W-:Y:S02]  /*0090*/  IMAD.X R7, RZ, RZ, UR5, P1 ;  /* 0x00000005ff077e24 */ /* 0x004fe400088e06ff */
[----:B-1----:R-:W-:-:S05]  /*00a0*/  IMAD R2, R5, UR6, R2 ;  /* 0x0000000605027c24 */ /* 0x002fca000f8e0202 */
[----:B---3--:R-:W-:-:S13]  /*00b0*/  ISETP.GE.AND P0, PT, R2, R3, PT ;  /* 0x000000030200720c */ /* 0x008fda0003f06270 */
[----:B------:R-:W-:Y:S05]  /*00c0*/  @P0 EXIT ;  /* 0x000000000000094d */ /* 0x000fea0003800000 */
[----:B------:R-:W0:Y:S01]  /*00d0*/  LDCU UR4, c[0x0][0x388] ;  /* 0x00007100ff0477ac */ /* 0x000e220008000800 */
[----:B------:R-:W-:Y:S01]  /*00e0*/  MOV R8, 0x0 ;  /* 0x0000000000087802 */ /* 0x000fe20000000f00 */
[----:B------:R1:W-:Y:S05]  /*00f0*/  STL.64 [R1], R2 ;  /* 0x0000000201007387 */ /* 0x0003ea0000100a00 */
[----:B------:R-:W2:Y:S01]  /*0100*/  LDC.64 R8, c[0x4][R8] ;  /* 0x0100000008087b82 */ /* 0x000ea20000000a00 */
[----:B0-----:R-:W-:Y:S01]  /*0110*/  IMAD R0, R2, UR4, RZ ;  /* 0x0000000402007c24 */ /* 0x001fe2000f8e02ff */
[----:B------:R-:W0:Y:S04]  /*0120*/  LDCU.64 UR4, c[0x4][0x8] ;  /* 0x01000100ff0477ac */ /* 0x000e280008000a00 */
[----:B------:R1:W-:Y:S01]  /*0130*/  STL [R1+0x8], R0 ;  /* 0x0000080001007387 */ /* 0x0003e20000100800 */
[----:B0-----:R-:W-:Y:S01]  /*0140*/  MOV R4, UR4 ;  /* 0x0000000400047c02 */ /* 0x001fe20008000f00 */
[----:B-1----:R-:W-:-:S07]  /*0150*/  IMAD.U32 R5, RZ, RZ, UR5 ;  /* 0x00000005ff057e24 */ /* 0x002fce000f8e00ff */
[----:B------:R-:W-:-:S07]  /*0160*/  LEPC R20, `(.L_x_0) ;  /* 0x000000001014794e */ /* 0x000fce0000000000 */
[----:B--2---:R-:W-:Y:S05]  /*0170*/  CALL.ABS.NOINC R8 ;  /* 0x0000000008007343 */ /* 0x004fea0003c00000 */
.L_x_0:
[----:B------:R-:W-:Y:S05]  /*0180*/  EXIT ;  /* 0x000000000000794d */ /* 0x000fea0003800000 */
.L_x_1:
[----:B------:R-:W-:-:S00]  /*0190*/  BRA `(.L_x_1) ;  /* 0xfffffffc00fc7947 */ /* 0x000fc0000383ffff */
[----:B------:R-:W-:-:S00]  /*01a0*/  NOP ;  /* 0x0000000000007918 */ /* 0x000fc00000000000 */
        /* <DEDUP_REMOVED lines=13> */
.L_x_2:


//--------------------- .nv.global.init           --------------------------
	.section	.nv.global.init,"aw",@progbits
.nv.global.init:
	.type		$str,@object
	.size		$str,(.L_0 - $str)
$str:
        /*0000*/ 	.byte	0x74, 0x68, 0x72, 0x65, 0x61, 0x64, 0x20, 0x25, 0x64, 0x20, 0x78, 0x20, 0x25, 0x64, 0x20, 0x3d
        /*0010*/ 	.byte	0x20, 0x25, 0x64, 0x0a, 0x00
.L_0:


//--------------------- .nv.shared.reserved.0     --------------------------
	.section	.nv.shared.reserved.0,"aw",@nobits
	.weak		__nv_reservedSMEM_offset_0_alias
	.size		__nv_reservedSMEM_offset_0_alias, 0, 64
	.other		__nv_reservedSMEM_offset_0_alias,@"STO_CUDA_RESERVED_SHARED STV_DEFAULT"
__nv_reservedSMEM_offset_0_alias:
	.zero		0
	.zero		64


//--------------------- .nv.constant0._Z6kerneliii --------------------------
	.section	.nv.constant0._Z6kerneliii,"a",@progbits
	.sectionflags	@""
	.align	4
.nv.constant0._Z6kerneliii:
	.zero		908


//--------------------- SYMBOLS --------------------------

	.type		.nv.reservedSmem.offset0,@object
	.size		.nv.reservedSmem.offset0,0x4
	.type		vprintf,@function
